//
// Generated by NVIDIA NVVM Compiler
//
// Compiler Build ID: CL-36424714
// Cuda compilation tools, release 13.0, V13.0.88
// Based on NVVM 20.0.0
//

.version 9.0
.target sm_100
.address_size 64

	// .globl	_Z18sumReductionKernelPiS_i
// _ZZ18sumReductionKernelPiS_iE5sdata has been demoted

.visible .entry _Z18sumReductionKernelPiS_i(
	.param .u64 .ptr .align 1 _Z18sumReductionKernelPiS_i_param_0,
	.param .u64 .ptr .align 1 _Z18sumReductionKernelPiS_i_param_1,
	.param .u32 _Z18sumReductionKernelPiS_i_param_2
)
{
	.reg .pred 	%p<6>;
	.reg .b32 	%r<22>;
	.reg .b64 	%rd<9>;
	// demoted variable
	.shared .align 4 .b8 _ZZ18sumReductionKernelPiS_iE5sdata[2048];
	ld.param.u64 	%rd1, [_Z18sumReductionKernelPiS_i_param_0];
	ld.param.u64 	%rd2, [_Z18sumReductionKernelPiS_i_param_1];
	ld.param.u32 	%r11, [_Z18sumReductionKernelPiS_i_param_2];
	mov.u32 	%r1, %tid.x;
	mov.u32 	%r2, %ctaid.x;
	mov.u32 	%r21, %ntid.x;
	mad.lo.s32 	%r4, %r2, %r21, %r1;
	setp.ge.s32 	%p1, %r4, %r11;
	mov.b32 	%r20, 0;
	@%p1 bra 	$L__BB0_2;
	cvta.to.global.u64 	%rd3, %rd1;
	mul.wide.s32 	%rd4, %r4, 4;
	add.s64 	%rd5, %rd3, %rd4;
	ld.global.u32 	%r20, [%rd5];
$L__BB0_2:
	shl.b32 	%r12, %r1, 2;
	mov.u32 	%r13, _ZZ18sumReductionKernelPiS_iE5sdata;
	add.s32 	%r7, %r13, %r12;
	st.shared.u32 	[%r7], %r20;
	bar.sync 	0;
	setp.lt.u32 	%p2, %r21, 2;
	@%p2 bra 	$L__BB0_6;
$L__BB0_3:
	shr.u32 	%r9, %r21, 1;
	setp.ge.u32 	%p3, %r1, %r9;
	@%p3 bra 	$L__BB0_5;
	shl.b32 	%r14, %r9, 2;
	add.s32 	%r15, %r7, %r14;
	ld.shared.u32 	%r16, [%r15];
	ld.shared.u32 	%r17, [%r7];
	add.s32 	%r18, %r17, %r16;
	st.shared.u32 	[%r7], %r18;
$L__BB0_5:
	bar.sync 	0;
	setp.gt.u32 	%p4, %r21, 3;
	mov.u32 	%r21, %r9;
	@%p4 bra 	$L__BB0_3;
$L__BB0_6:
	setp.ne.s32 	%p5, %r1, 0;
	@%p5 bra 	$L__BB0_8;
	ld.shared.u32 	%r19, [_ZZ18sumReductionKernelPiS_iE5sdata];
	cvta.to.global.u64 	%rd6, %rd2;
	mul.wide.u32 	%rd7, %r2, 4;
	add.s64 	%rd8, %rd6, %rd7;
	st.global.u32 	[%rd8], %r19;
$L__BB0_8:
	ret;

}


// ===== COMPILED SASS (sm_100) =====

	.target	sm_100

	.elftype	@"ET_EXEC"


//--------------------- .note.nv.tkinfo           --------------------------
	.section	.note.nv.tkinfo,"",@"SHT_NOTE"
	.sectionflags	@"SHF_NOTE_NV_TKINFO"
	.tkinfo
        /*0018*/ 	.word	0x00000002
        /*0030*/ 	.string	""
        /*0030*/ 	.string	"ptxas"
        /*0030*/ 	.string	"Cuda compilation tools, release 13.0, V13.0.88"
        /*0030*/ 	.string	"Build cuda_13.0.r13.0/compiler.36424714_0"
        /*0030*/ 	.string	"-arch sm_100 -m 64 "



//--------------------- .note.nv.cuinfo           --------------------------
	.section	.note.nv.cuinfo,"",@"SHT_NOTE"
	.sectionflags	@"SHF_NOTE_NV_CUINFO"
        /*0018*/ 	.short	0x0002
        /*001a*/ 	.short	0x0064
        /*001c*/ 	.short	0x0082
	.zero		2


//--------------------- .nv.info                  --------------------------
	.section	.nv.info,"",@"SHT_CUDA_INFO"
	.align	4


	//----- nvinfo : EIATTR_REGCOUNT
	.align		4
        /*0000*/ 	.byte	0x04, 0x2f
        /*0002*/ 	.short	(.L_1 - .L_0)
	.align		4
.L_0:
        /*0004*/ 	.word	index@(_Z18sumReductionKernelPiS_i)
        /*0008*/ 	.word	0x0000000b


	//----- nvinfo : EIATTR_FRAME_SIZE
	.align		4
.L_1:
        /*000c*/ 	.byte	0x04, 0x11
        /*000e*/ 	.short	(.L_3 - .L_2)
	.align		4
.L_2:
        /*0010*/ 	.word	index@(_Z18sumReductionKernelPiS_i)
        /*0014*/ 	.word	0x00000000


	//----- nvinfo : EIATTR_MIN_STACK_SIZE
	.align		4
.L_3:
        /*0018*/ 	.byte	0x04, 0x12
        /*001a*/ 	.short	(.L_5 - .L_4)
	.align		4
.L_4:
        /*001c*/ 	.word	index@(_Z18sumReductionKernelPiS_i)
        /*0020*/ 	.word	0x00000000
.L_5:


//--------------------- .nv.compat                --------------------------
	.section	.nv.compat,"",@"SHT_CUDA_COMPAT_INFO"
	.align	4
        /*0000*/ 	.byte	0x02, 0x09, 0x00, 0x00, 0x02, 0x02, 0x01, 0x00, 0x02, 0x05, 0x05, 0x00, 0x03, 0x07, 0x01, 0x01
        /*0010*/ 	.byte	0x02, 0x03, 0x00, 0x00, 0x02, 0x06, 0x01, 0x00, 0x04, 0x0b, 0x08, 0x00, 0x09, 0x00, 0x00, 0x00
        /*0020*/ 	.byte	0x00, 0x00, 0x00, 0x00


//--------------------- .nv.info._Z18sumReductionKernelPiS_i --------------------------
	.section	.nv.info._Z18sumReductionKernelPiS_i,"",@"SHT_CUDA_INFO"
	.sectionflags	@""
	.align	4


	//----- nvinfo : EIATTR_CUDA_API_VERSION
	.align		4
        /*0000*/ 	.byte	0x04, 0x37
        /*0002*/ 	.short	(.L_7 - .L_6)
.L_6:
        /*0004*/ 	.word	0x00000082


	//----- nvinfo : EIATTR_KPARAM_INFO
	.align		4
.L_7:
        /*0008*/ 	.byte	0x04, 0x17
        /*000a*/ 	.short	(.L_9 - .L_8)
.L_8:
        /*000c*/ 	.word	0x00000000
        /*0010*/ 	.short	0x0002
        /*0012*/ 	.short	0x0010
        /*0014*/ 	.byte	0x00, 0xf0, 0x11, 0x00


	//----- nvinfo : EIATTR_KPARAM_INFO
	.align		4
.L_9:
        /*0018*/ 	.byte	0x04, 0x17
        /*001a*/ 	.short	(.L_11 - .L_10)
.L_10:
        /*001c*/ 	.word	0x00000000
        /*0020*/ 	.short	0x0001
        /*0022*/ 	.short	0x0008
        /*0024*/ 	.byte	0x00, 0xf5, 0x21, 0x00


	//----- nvinfo : EIATTR_KPARAM_INFO
	.align		4
.L_11:
        /*0028*/ 	.byte	0x04, 0x17
        /*002a*/ 	.short	(.L_13 - .L_12)
.L_12:
        /*002c*/ 	.word	0x00000000
        /*0030*/ 	.short	0x0000
        /*0032*/ 	.short	0x0000
        /*0034*/ 	.byte	0x00, 0xf5, 0x21, 0x00


	//----- nvinfo : EIATTR_SPARSE_MMA_MASK
	.align		4
.L_13:
        /*0038*/ 	.byte	0x03, 0x50
        /*003a*/ 	.short	0x0000


	//----- nvinfo : EIATTR_MAXREG_COUNT
	.align		4
        /*003c*/ 	.byte	0x03, 0x1b
        /*003e*/ 	.short	0x00ff


	//----- nvinfo : EIATTR_NUM_BARRIERS
	.align		4
        /*0040*/ 	.byte	0x02, 0x4c
        /*0042*/ 	.byte	0x01
	.zero		1


	//----- nvinfo : EIATTR_MERCURY_ISA_VERSION
	.align		4
        /*0044*/ 	.byte	0x03, 0x5f
        /*0046*/ 	.short	0x0101


	//----- nvinfo : EIATTR_VRC_CTA_INIT_COUNT
	.align		4
        /*0048*/ 	.byte	0x02, 0x4a
	.zero		1
	.zero		1


	//----- nvinfo : EIATTR_EXIT_INSTR_OFFSETS
	.align		4
        /*004c*/ 	.byte	0x04, 0x1c
        /*004e*/ 	.short	(.L_15 - .L_14)


	//   ....[0]....
.L_14:
        /*0050*/ 	.word	0x00000210


	//   ....[1]....
        /*0054*/ 	.word	0x00000290


	//----- nvinfo : EIATTR_CBANK_PARAM_SIZE
	.align		4
.L_15:
        /*0058*/ 	.byte	0x03, 0x19
        /*005a*/ 	.short	0x0014


	//----- nvinfo : EIATTR_PARAM_CBANK
	.align		4
        /*005c*/ 	.byte	0x04, 0x0a
        /*005e*/ 	.short	(.L_17 - .L_16)
	.align		4
.L_16:
        /*0060*/ 	.word	index@(.nv.constant0._Z18sumReductionKernelPiS_i)
        /*0064*/ 	.short	0x0380
        /*0066*/ 	.short	0x0014


	//----- nvinfo : EIATTR_SW_WAR
	.align		4
.L_17:
        /*0068*/ 	.byte	0x04, 0x36
        /*006a*/ 	.short	(.L_19 - .L_18)
.L_18:
        /*006c*/ 	.word	0x00000008
.L_19:


//--------------------- .nv.callgraph             --------------------------
	.section	.nv.callgraph,"",@"SHT_CUDA_CALLGRAPH"
	.align	4
	.sectionentsize	8
	.align		4
        /*0000*/ 	.word	0x00000000
	.align		4
        /*0004*/ 	.word	0xffffffff
	.align		4
        /*0008*/ 	.word	0x00000000
	.align		4
        /*000c*/ 	.word	0xfffffffe
	.align		4
        /*0010*/ 	.word	0x00000000
	.align		4
        /*0014*/ 	.word	0xfffffffd
	.align		4
        /*0018*/ 	.word	0x00000000
	.align		4
        /*001c*/ 	.word	0xfffffffc


//--------------------- .text._Z18sumReductionKernelPiS_i --------------------------
	.section	.text._Z18sumReductionKernelPiS_i,"ax",@progbits
	.align	128
        .global         _Z18sumReductionKernelPiS_i
        .type           _Z18sumReductionKernelPiS_i,@function
        .size           _Z18sumReductionKernelPiS_i,(.L_x_3 - _Z18sumReductionKernelPiS_i)
        .other          _Z18sumReductionKernelPiS_i,@"STO_CUDA_ENTRY STV_DEFAULT"
_Z18sumReductionKernelPiS_i:
.text._Z18sumReductionKernelPiS_i:
[----:B------:R-:W-:Y:S01]  /*0000*/  LDC R1, c[0x0][0x37c] ;  /* 0x0000df00ff017b82 */ /* 0x000fe20000000800 */
[----:B------:R-:W0:Y:S01]  /*0010*/  S2R R6, SR_TID.X ;  /* 0x0000000000067919 */ /* 0x000e220000002100 */
[----:B------:R-:W0:Y:S01]  /*0020*/  LDCU UR8, c[0x0][0x360] ;  /* 0x00006c00ff0877ac */ /* 0x000e220008000800 */
[----:B------:R-:W-:Y:S01]  /*0030*/  IMAD.MOV.U32 R4, RZ, RZ, RZ ;  /* 0x000000ffff047224 */ /* 0x000fe200078e00ff */
[----:B------:R-:W0:Y:S01]  /*0040*/  S2R R7, SR_CTAID.X ;  /* 0x0000000000077919 */ /* 0x000e220000002500 */
[----:B------:R-:W1:Y:S01]  /*0050*/  LDCU UR4, c[0x0][0x390] ;  /* 0x00007200ff0477ac */ /* 0x000e620008000800 */
[----:B------:R-:W2:Y:S01]  /*0060*/  LDCU.64 UR6, c[0x0][0x358] ;  /* 0x00006b00ff0677ac */ /* 0x000ea20008000a00 */
[----:B0-----:R-:W-:-:S05]  /*0070*/  IMAD R5, R7, UR8, R6 ;  /* 0x0000000807057c24 */ /* 0x001fca000f8e0206 */
[----:B-1----:R-:W-:-:S13]  /*0080*/  ISETP.GE.AND P0, PT, R5, UR4, PT ;  /* 0x0000000405007c0c */ /* 0x002fda000bf06270 */
[----:B------:R-:W0:Y:S02]  /*0090*/  @!P0 LDC.64 R2, c[0x0][0x380] ;  /* 0x0000e000ff028b82 */ /* 0x000e240000000a00 */
[----:B0-----:R-:W-:-:S05]  /*00a0*/  @!P0 IMAD.WIDE R2, R5, 0x4, R2 ;  /* 0x0000000405028825 */ /* 0x001fca00078e0202 */
[----:B--2---:R-:W2:Y:S01]  /*00b0*/  @!P0 LDG.E R4, desc[UR6][R2.64] ;  /* 0x0000000602048981 */ /* 0x004ea2000c1e1900 */
[----:B------:R-:W0:Y:S01]  /*00c0*/  S2UR UR5, SR_CgaCtaId ;  /* 0x00000000000579c3 */ /* 0x000e220000008800 */
[----:B------:R-:W-:Y:S01]  /*00d0*/  IMAD.U32 R0, RZ, RZ, UR8 ;  /* 0x00000008ff007e24 */ /* 0x000fe2000f8e00ff */
[----:B------:R-:W-:Y:S01]  /*00e0*/  UMOV UR4, 0x400 ;  /* 0x0000040000047882 */ /* 0x000fe20000000000 */
[----:B------:R-:W-:-:S03]  /*00f0*/  ISETP.NE.AND P0, PT, R6, RZ, PT ;  /* 0x000000ff0600720c */ /* 0x000fc60003f05270 */
[----:B------:R-:W-:Y:S01]  /*0100*/  ISETP.GE.U32.AND P1, PT, R0, 0x2, PT ;  /* 0x000000020000780c */ /* 0x000fe20003f26070 */
[----:B0-----:R-:W-:-:S06]  /*0110*/  ULEA UR4, UR5, UR4, 0x18 ;  /* 0x0000000405047291 */ /* 0x001fcc000f8ec0ff */
[----:B------:R-:W-:-:S05]  /*0120*/  LEA R5, R6, UR4, 0x2 ;  /* 0x0000000406057c11 */ /* 0x000fca000f8e10ff */
[----:B--2---:R0:W-:Y:S01]  /*0130*/  STS [R5], R4 ;  /* 0x0000000405007388 */ /* 0x0041e20000000800 */
[----:B------:R-:W-:Y:S06]  /*0140*/  BAR.SYNC.DEFER_BLOCKING 0x0 ;  /* 0x0000000000007b1d */ /* 0x000fec0000010000 */
[----:B------:R-:W-:Y:S05]  /*0150*/  @!P1 BRA `(.L_x_0) ;  /* 0x00000000002c9947 */ /* 0x000fea0003800000 */
.L_x_1:
[----:B------:R-:W-:-:S04]  /*0160*/  SHF.R.U32.HI R8, RZ, 0x1, R0 ;  /* 0x00000001ff087819 */ /* 0x000fc80000011600 */
[----:B------:R-:W-:-:S13]  /*0170*/  ISETP.GE.U32.AND P1, PT, R6, R8, PT ;  /* 0x000000080600720c */ /* 0x000fda0003f26070 */
[----:B------:R-:W-:Y:S01]  /*0180*/  @!P1 LEA R2, R8, R5, 0x2 ;  /* 0x0000000508029211 */ /* 0x000fe200078e10ff */
[----:B------:R-:W-:Y:S05]  /*0190*/  @!P1 LDS R3, [R5] ;  /* 0x0000000005039984 */ /* 0x000fea0000000800 */
[----:B------:R-:W0:Y:S02]  /*01a0*/  @!P1 LDS R2, [R2] ;  /* 0x0000000002029984 */ /* 0x000e240000000800 */
[----:B0-----:R-:W-:-:S05]  /*01b0*/  @!P1 IMAD.IADD R4, R2, 0x1, R3 ;  /* 0x0000000102049824 */ /* 0x001fca00078e0203 */
[----:B------:R1:W-:Y:S01]  /*01c0*/  @!P1 STS [R5], R4 ;  /* 0x0000000405009388 */ /* 0x0003e20000000800 */
[----:B------:R-:W-:Y:S01]  /*01d0*/  BAR.SYNC.DEFER_BLOCKING 0x0 ;  /* 0x0000000000007b1d */ /* 0x000fe20000010000 */
[----:B------:R-:W-:Y:S02]  /*01e0*/  ISETP.GT.U32.AND P1, PT, R0, 0x3, PT ;  /* 0x000000030000780c */ /* 0x000fe40003f24070 */
[----:B------:R-:W-:-:S11]  /*01f0*/  MOV R0, R8 ;  /* 0x0000000800007202 */ /* 0x000fd60000000f00 */
[----:B-1----:R-:W-:Y:S05]  /*0200*/  @P1 BRA `(.L_x_1) ;  /* 0xfffffffc00d41947 */ /* 0x002fea000383ffff */
.L_x_0:
[----:B------:R-:W-:Y:S05]  /*0210*/  @P0 EXIT ;  /* 0x000000000000094d */ /* 0x000fea0003800000 */
[----:B------:R-:W1:Y:S01]  /*0220*/  S2UR UR5, SR_CgaCtaId ;  /* 0x00000000000579c3 */ /* 0x000e620000008800 */
[----:B------:R-:W-:-:S07]  /*0230*/  UMOV UR4, 0x400 ;  /* 0x0000040000047882 */ /* 0x000fce0000000000 */
[----:B------:R-:W2:Y:S01]  /*0240*/  LDC.64 R2, c[0x0][0x388] ;  /* 0x0000e200ff027b82 */ /* 0x000ea20000000a00 */
[----:B-1----:R-:W-:Y:S01]  /*0250*/  ULEA UR4, UR5, UR4, 0x18 ;  /* 0x0000000405047291 */ /* 0x002fe2000f8ec0ff */
[----:B--2---:R-:W-:-:S08]  /*0260*/  IMAD.WIDE.U32 R2, R7, 0x4, R2 ;  /* 0x0000000407027825 */ /* 0x004fd000078e0002 */
[----:B0-----:R-:W0:Y:S04]  /*0270*/  LDS R5, [UR4] ;  /* 0x00000004ff057984 */ /* 0x001e280008000800 */
[----:B0-----:R-:W-:Y:S01]  /*0280*/  STG.E desc[UR6][R2.64], R5 ;  /* 0x0000000502007986 */ /* 0x001fe2000c101906 */
[----:B------:R-:W-:Y:S05]  /*0290*/  EXIT ;  /* 0x000000000000794d */ /* 0x000fea0003800000 */
.L_x_2:
[----:B------:R-:W-:-:S00]  /*02a0*/  BRA `(.L_x_2) ;  /* 0xfffffffc00fc7947 */ /* 0x000fc0000383ffff */
[----:B------:R-:W-:-:S00]  /*02b0*/  NOP ;  /* 0x0000000000007918 */ /* 0x000fc00000000000 */
        /* <DEDUP_REMOVED lines=12> */
.L_x_3:


//--------------------- .nv.shared._Z18sumReductionKernelPiS_i --------------------------
	.section	.nv.shared._Z18sumReductionKernelPiS_i,"aw",@nobits
	.sectionflags	@""
	.align	4
.nv.shared._Z18sumReductionKernelPiS_i:
	.zero		3072


//--------------------- .nv.shared.reserved.0     --------------------------
	.section	.nv.shared.reserved.0,"aw",@nobits
	.weak		__nv_reservedSMEM_offset_0_alias
	.size		__nv_reservedSMEM_offset_0_alias, 0, 64
	.other		__nv_reservedSMEM_offset_0_alias,@"STO_CUDA_RESERVED_SHARED STV_DEFAULT"
__nv_reservedSMEM_offset_0_alias:
	.zero		0
	.zero		64


//--------------------- .nv.constant0._Z18sumReductionKernelPiS_i --------------------------
	.section	.nv.constant0._Z18sumReductionKernelPiS_i,"a",@progbits
	.sectionflags	@""
	.align	4
.nv.constant0._Z18sumReductionKernelPiS_i:
	.zero		916


//--------------------- SYMBOLS --------------------------

	.type		.nv.reservedSmem.offset0,@object
	.size		.nv.reservedSmem.offset0,0x4
	.type		.nv.reservedSmem.cap,@object
	.size		.nv.reservedSmem.cap,0x4
